//
// Generated by NVIDIA NVVM Compiler
//
// Compiler Build ID: CL-36424714
// Cuda compilation tools, release 13.0, V13.0.88
// Based on NVVM 20.0.0
//

.version 9.0
.target sm_100
.address_size 64

	// .globl	_Z10matrixMultPfS_S_i

.visible .entry _Z10matrixMultPfS_S_i(
	.param .u64 .ptr .align 1 _Z10matrixMultPfS_S_i_param_0,
	.param .u64 .ptr .align 1 _Z10matrixMultPfS_S_i_param_1,
	.param .u64 .ptr .align 1 _Z10matrixMultPfS_S_i_param_2,
	.param .u32 _Z10matrixMultPfS_S_i_param_3
)
{
	.reg .pred 	%p<10>;
	.reg .b32 	%r<42>;
	.reg .b32 	%f<67>;
	.reg .b64 	%rd<67>;

	ld.param.u64 	%rd14, [_Z10matrixMultPfS_S_i_param_0];
	ld.param.u64 	%rd15, [_Z10matrixMultPfS_S_i_param_1];
	ld.param.u32 	%r19, [_Z10matrixMultPfS_S_i_param_3];
	cvta.to.global.u64 	%rd1, %rd15;
	cvta.to.global.u64 	%rd2, %rd14;
	mov.u32 	%r20, %ntid.x;
	mov.u32 	%r21, %ctaid.x;
	mov.u32 	%r22, %tid.x;
	mad.lo.s32 	%r1, %r20, %r21, %r22;
	mov.u32 	%r23, %ntid.y;
	mov.u32 	%r24, %ctaid.y;
	mov.u32 	%r25, %tid.y;
	mad.lo.s32 	%r26, %r23, %r24, %r25;
	max.s32 	%r27, %r1, %r26;
	setp.ge.s32 	%p1, %r27, %r19;
	@%p1 bra 	$L__BB0_13;
	mul.lo.s32 	%r3, %r19, %r26;
	and.b32  	%r4, %r19, 7;
	setp.lt.u32 	%p2, %r19, 8;
	mov.f32 	%f66, 0f00000000;
	mov.b32 	%r40, 0;
	@%p2 bra 	$L__BB0_4;
	and.b32  	%r40, %r19, 2147483640;
	neg.s32 	%r38, %r40;
	mul.wide.s32 	%rd16, %r19, 4;
	add.s64 	%rd3, %rd1, %rd16;
	shl.b32 	%r7, %r19, 3;
	mul.wide.s32 	%rd17, %r19, 8;
	add.s64 	%rd4, %rd1, %rd17;
	mul.wide.s32 	%rd18, %r19, 12;
	add.s64 	%rd5, %rd1, %rd18;
	mul.wide.s32 	%rd19, %r19, 16;
	add.s64 	%rd6, %rd1, %rd19;
	mul.wide.s32 	%rd20, %r19, 20;
	add.s64 	%rd7, %rd1, %rd20;
	mul.wide.s32 	%rd21, %r19, 24;
	add.s64 	%rd8, %rd1, %rd21;
	mul.wide.s32 	%rd22, %r19, 28;
	add.s64 	%rd9, %rd1, %rd22;
	mul.wide.u32 	%rd23, %r3, 4;
	add.s64 	%rd24, %rd23, %rd2;
	add.s64 	%rd66, %rd24, 16;
	mov.f32 	%f66, 0f00000000;
	mov.u32 	%r37, %r1;
$L__BB0_3:
	.pragma "nounroll";
	mul.wide.s32 	%rd25, %r37, 4;
	add.s64 	%rd26, %rd3, %rd25;
	add.s64 	%rd27, %rd4, %rd25;
	add.s64 	%rd28, %rd5, %rd25;
	add.s64 	%rd29, %rd6, %rd25;
	add.s64 	%rd30, %rd7, %rd25;
	add.s64 	%rd31, %rd8, %rd25;
	add.s64 	%rd32, %rd9, %rd25;
	add.s64 	%rd33, %rd1, %rd25;
	ld.global.f32 	%f16, [%rd66+-16];
	ld.global.f32 	%f17, [%rd33];
	fma.rn.f32 	%f18, %f16, %f17, %f66;
	ld.global.f32 	%f19, [%rd66+-12];
	ld.global.f32 	%f20, [%rd26];
	fma.rn.f32 	%f21, %f19, %f20, %f18;
	ld.global.f32 	%f22, [%rd66+-8];
	ld.global.f32 	%f23, [%rd27];
	fma.rn.f32 	%f24, %f22, %f23, %f21;
	ld.global.f32 	%f25, [%rd66+-4];
	ld.global.f32 	%f26, [%rd28];
	fma.rn.f32 	%f27, %f25, %f26, %f24;
	ld.global.f32 	%f28, [%rd66];
	ld.global.f32 	%f29, [%rd29];
	fma.rn.f32 	%f30, %f28, %f29, %f27;
	ld.global.f32 	%f31, [%rd66+4];
	ld.global.f32 	%f32, [%rd30];
	fma.rn.f32 	%f33, %f31, %f32, %f30;
	ld.global.f32 	%f34, [%rd66+8];
	ld.global.f32 	%f35, [%rd31];
	fma.rn.f32 	%f36, %f34, %f35, %f33;
	ld.global.f32 	%f37, [%rd66+12];
	ld.global.f32 	%f38, [%rd32];
	fma.rn.f32 	%f66, %f37, %f38, %f36;
	add.s32 	%r38, %r38, 8;
	add.s32 	%r37, %r37, %r7;
	add.s64 	%rd66, %rd66, 32;
	setp.ne.s32 	%p3, %r38, 0;
	@%p3 bra 	$L__BB0_3;
$L__BB0_4:
	setp.eq.s32 	%p4, %r4, 0;
	@%p4 bra 	$L__BB0_12;
	and.b32  	%r13, %r19, 3;
	setp.lt.u32 	%p5, %r4, 4;
	@%p5 bra 	$L__BB0_7;
	add.s32 	%r29, %r40, %r3;
	mul.wide.u32 	%rd34, %r29, 4;
	add.s64 	%rd35, %rd2, %rd34;
	ld.global.f32 	%f40, [%rd35];
	mad.lo.s32 	%r30, %r40, %r19, %r1;
	mul.wide.s32 	%rd36, %r30, 4;
	add.s64 	%rd37, %rd1, %rd36;
	ld.global.f32 	%f41, [%rd37];
	fma.rn.f32 	%f42, %f40, %f41, %f66;
	cvt.u64.u32 	%rd38, %r3;
	cvt.u64.u32 	%rd39, %r40;
	add.s64 	%rd40, %rd39, %rd38;
	shl.b64 	%rd41, %rd40, 2;
	add.s64 	%rd42, %rd2, %rd41;
	ld.global.f32 	%f43, [%rd42+4];
	mul.wide.s32 	%rd43, %r19, 4;
	add.s64 	%rd44, %rd37, %rd43;
	ld.global.f32 	%f44, [%rd44];
	fma.rn.f32 	%f45, %f43, %f44, %f42;
	ld.global.f32 	%f46, [%rd42+8];
	add.s64 	%rd45, %rd44, %rd43;
	ld.global.f32 	%f47, [%rd45];
	fma.rn.f32 	%f48, %f46, %f47, %f45;
	ld.global.f32 	%f49, [%rd42+12];
	add.s64 	%rd46, %rd45, %rd43;
	ld.global.f32 	%f50, [%rd46];
	fma.rn.f32 	%f66, %f49, %f50, %f48;
	add.s32 	%r40, %r40, 4;
$L__BB0_7:
	setp.eq.s32 	%p6, %r13, 0;
	@%p6 bra 	$L__BB0_12;
	setp.eq.s32 	%p7, %r13, 1;
	@%p7 bra 	$L__BB0_10;
	add.s32 	%r31, %r40, %r3;
	mul.wide.u32 	%rd47, %r31, 4;
	add.s64 	%rd48, %rd2, %rd47;
	ld.global.f32 	%f52, [%rd48];
	mad.lo.s32 	%r32, %r40, %r19, %r1;
	mul.wide.s32 	%rd49, %r32, 4;
	add.s64 	%rd50, %rd1, %rd49;
	ld.global.f32 	%f53, [%rd50];
	fma.rn.f32 	%f54, %f52, %f53, %f66;
	cvt.u64.u32 	%rd51, %r3;
	cvt.u64.u32 	%rd52, %r40;
	add.s64 	%rd53, %rd52, %rd51;
	shl.b64 	%rd54, %rd53, 2;
	add.s64 	%rd55, %rd2, %rd54;
	ld.global.f32 	%f55, [%rd55+4];
	mul.wide.s32 	%rd56, %r19, 4;
	add.s64 	%rd57, %rd50, %rd56;
	ld.global.f32 	%f56, [%rd57];
	fma.rn.f32 	%f66, %f55, %f56, %f54;
	add.s32 	%r40, %r40, 2;
$L__BB0_10:
	and.b32  	%r33, %r19, 1;
	setp.eq.b32 	%p8, %r33, 1;
	not.pred 	%p9, %p8;
	@%p9 bra 	$L__BB0_12;
	add.s32 	%r34, %r40, %r3;
	mul.wide.u32 	%rd58, %r34, 4;
	add.s64 	%rd59, %rd2, %rd58;
	ld.global.f32 	%f57, [%rd59];
	mad.lo.s32 	%r35, %r40, %r19, %r1;
	mul.wide.s32 	%rd60, %r35, 4;
	add.s64 	%rd61, %rd1, %rd60;
	ld.global.f32 	%f58, [%rd61];
	fma.rn.f32 	%f66, %f57, %f58, %f66;
$L__BB0_12:
	ld.param.u64 	%rd65, [_Z10matrixMultPfS_S_i_param_2];
	add.s32 	%r36, %r3, %r1;
	cvta.to.global.u64 	%rd62, %rd65;
	mul.wide.s32 	%rd63, %r36, 4;
	add.s64 	%rd64, %rd62, %rd63;
	st.global.f32 	[%rd64], %f66;
$L__BB0_13:
	ret;

}


// ===== COMPILED SASS (sm_100) =====

	.target	sm_100

	.elftype	@"ET_EXEC"


//--------------------- .note.nv.tkinfo           --------------------------
	.section	.note.nv.tkinfo,"",@"SHT_NOTE"
	.sectionflags	@"SHF_NOTE_NV_TKINFO"
	.tkinfo
        /*0018*/ 	.word	0x00000002
        /*0030*/ 	.string	""
        /*0030*/ 	.string	"ptxas"
        /*0030*/ 	.string	"Cuda compilation tools, release 13.0, V13.0.88"
        /*0030*/ 	.string	"Build cuda_13.0.r13.0/compiler.36424714_0"
        /*0030*/ 	.string	"-arch sm_100 -m 64 "



//--------------------- .note.nv.cuinfo           --------------------------
	.section	.note.nv.cuinfo,"",@"SHT_NOTE"
	.sectionflags	@"SHF_NOTE_NV_CUINFO"
        /*0018*/ 	.short	0x0002
        /*001a*/ 	.short	0x0064
        /*001c*/ 	.short	0x0082
	.zero		2


//--------------------- .nv.info                  --------------------------
	.section	.nv.info,"",@"SHT_CUDA_INFO"
	.align	4


	//----- nvinfo : EIATTR_REGCOUNT
	.align		4
        /*0000*/ 	.byte	0x04, 0x2f
        /*0002*/ 	.short	(.L_1 - .L_0)
	.align		4
.L_0:
        /*0004*/ 	.word	index@(_Z10matrixMultPfS_S_i)
        /*0008*/ 	.word	0x0000001e


	//----- nvinfo : EIATTR_FRAME_SIZE
	.align		4
.L_1:
        /*000c*/ 	.byte	0x04, 0x11
        /*000e*/ 	.short	(.L_3 - .L_2)
	.align		4
.L_2:
        /*0010*/ 	.word	index@(_Z10matrixMultPfS_S_i)
        /*0014*/ 	.word	0x00000000


	//----- nvinfo : EIATTR_MIN_STACK_SIZE
	.align		4
.L_3:
        /*0018*/ 	.byte	0x04, 0x12
        /*001a*/ 	.short	(.L_5 - .L_4)
	.align		4
.L_4:
        /*001c*/ 	.word	index@(_Z10matrixMultPfS_S_i)
        /*0020*/ 	.word	0x00000000
.L_5:


//--------------------- .nv.compat                --------------------------
	.section	.nv.compat,"",@"SHT_CUDA_COMPAT_INFO"
	.align	4
        /*0000*/ 	.byte	0x02, 0x09, 0x00, 0x00, 0x02, 0x02, 0x01, 0x00, 0x02, 0x05, 0x05, 0x00, 0x03, 0x07, 0x01, 0x01
        /*0010*/ 	.byte	0x02, 0x03, 0x00, 0x00, 0x02, 0x06, 0x01, 0x00, 0x04, 0x0b, 0x08, 0x00, 0x09, 0x00, 0x00, 0x00
        /*0020*/ 	.byte	0x00, 0x00, 0x00, 0x00


//--------------------- .nv.info._Z10matrixMultPfS_S_i --------------------------
	.section	.nv.info._Z10matrixMultPfS_S_i,"",@"SHT_CUDA_INFO"
	.sectionflags	@""
	.align	4


	//----- nvinfo : EIATTR_CUDA_API_VERSION
	.align		4
        /*0000*/ 	.byte	0x04, 0x37
        /*0002*/ 	.short	(.L_7 - .L_6)
.L_6:
        /*0004*/ 	.word	0x00000082


	//----- nvinfo : EIATTR_KPARAM_INFO
	.align		4
.L_7:
        /*0008*/ 	.byte	0x04, 0x17
        /*000a*/ 	.short	(.L_9 - .L_8)
.L_8:
        /*000c*/ 	.word	0x00000000
        /*0010*/ 	.short	0x0003
        /*0012*/ 	.short	0x0018
        /*0014*/ 	.byte	0x00, 0xf0, 0x11, 0x00


	//----- nvinfo : EIATTR_KPARAM_INFO
	.align		4
.L_9:
        /*0018*/ 	.byte	0x04, 0x17
        /*001a*/ 	.short	(.L_11 - .L_10)
.L_10:
        /*001c*/ 	.word	0x00000000
        /*0020*/ 	.short	0x0002
        /*0022*/ 	.short	0x0010
        /*0024*/ 	.byte	0x00, 0xf5, 0x21, 0x00


	//----- nvinfo : EIATTR_KPARAM_INFO
	.align		4
.L_11:
        /*0028*/ 	.byte	0x04, 0x17
        /*002a*/ 	.short	(.L_13 - .L_12)
.L_12:
        /*002c*/ 	.word	0x00000000
        /*0030*/ 	.short	0x0001
        /*0032*/ 	.short	0x0008
        /*0034*/ 	.byte	0x00, 0xf5, 0x21, 0x00


	//----- nvinfo : EIATTR_KPARAM_INFO
	.align		4
.L_13:
        /*0038*/ 	.byte	0x04, 0x17
        /*003a*/ 	.short	(.L_15 - .L_14)
.L_14:
        /*003c*/ 	.word	0x00000000
        /*0040*/ 	.short	0x0000
        /*0042*/ 	.short	0x0000
        /*0044*/ 	.byte	0x00, 0xf5, 0x21, 0x00


	//----- nvinfo : EIATTR_SPARSE_MMA_MASK
	.align		4
.L_15:
        /*0048*/ 	.byte	0x03, 0x50
        /*004a*/ 	.short	0x0000


	//----- nvinfo : EIATTR_MAXREG_COUNT
	.align		4
        /*004c*/ 	.byte	0x03, 0x1b
        /*004e*/ 	.short	0x00ff


	//----- nvinfo : EIATTR_MERCURY_ISA_VERSION
	.align		4
        /*0050*/ 	.byte	0x03, 0x5f
        /*0052*/ 	.short	0x0101


	//----- nvinfo : EIATTR_VRC_CTA_INIT_COUNT
	.align		4
        /*0054*/ 	.byte	0x02, 0x4a
	.zero		1
	.zero		1


	//----- nvinfo : EIATTR_EXIT_INSTR_OFFSETS
	.align		4
        /*0058*/ 	.byte	0x04, 0x1c
        /*005a*/ 	.short	(.L_17 - .L_16)


	//   ....[0]....
.L_16:
        /*005c*/ 	.word	0x000000c0


	//   ....[1]....
        /*0060*/ 	.word	0x00000a90


	//----- nvinfo : EIATTR_CBANK_PARAM_SIZE
	.align		4
.L_17:
        /*0064*/ 	.byte	0x03, 0x19
        /*0066*/ 	.short	0x001c


	//----- nvinfo : EIATTR_PARAM_CBANK
	.align		4
        /*0068*/ 	.byte	0x04, 0x0a
        /*006a*/ 	.short	(.L_19 - .L_18)
	.align		4
.L_18:
        /*006c*/ 	.word	index@(.nv.constant0._Z10matrixMultPfS_S_i)
        /*0070*/ 	.short	0x0380
        /*0072*/ 	.short	0x001c


	//----- nvinfo : EIATTR_SW_WAR
	.align		4
.L_19:
        /*0074*/ 	.byte	0x04, 0x36
        /*0076*/ 	.short	(.L_21 - .L_20)
.L_20:
        /*0078*/ 	.word	0x00000008
.L_21:


//--------------------- .nv.callgraph             --------------------------
	.section	.nv.callgraph,"",@"SHT_CUDA_CALLGRAPH"
	.align	4
	.sectionentsize	8
	.align		4
        /*0000*/ 	.word	0x00000000
	.align		4
        /*0004*/ 	.word	0xffffffff
	.align		4
        /*0008*/ 	.word	0x00000000
	.align		4
        /*000c*/ 	.word	0xfffffffe
	.align		4
        /*0010*/ 	.word	0x00000000
	.align		4
        /*0014*/ 	.word	0xfffffffd
	.align		4
        /*0018*/ 	.word	0x00000000
	.align		4
        /*001c*/ 	.word	0xfffffffc


//--------------------- .text._Z10matrixMultPfS_S_i --------------------------
	.section	.text._Z10matrixMultPfS_S_i,"ax",@progbits
	.align	128
        .global         _Z10matrixMultPfS_S_i
        .type           _Z10matrixMultPfS_S_i,@function
        .size           _Z10matrixMultPfS_S_i,(.L_x_5 - _Z10matrixMultPfS_S_i)
        .other          _Z10matrixMultPfS_S_i,@"STO_CUDA_ENTRY STV_DEFAULT"
_Z10matrixMultPfS_S_i:
.text._Z10matrixMultPfS_S_i:
[----:B------:R-:W-:Y:S01]  /*0000*/  LDC R1, c[0x0][0x37c] ;  /* 0x0000df00ff017b82 */ /* 0x000fe20000000800 */
[----:B------:R-:W0:Y:S01]  /*0010*/  S2R R0, SR_CTAID.X ;  /* 0x0000000000007919 */ /* 0x000e220000002500 */
[----:B------:R-:W0:Y:S01]  /*0020*/  LDCU UR4, c[0x0][0x360] ;  /* 0x00006c00ff0477ac */ /* 0x000e220008000800 */
[----:B------:R-:W0:Y:S01]  /*0030*/  S2R R3, SR_TID.X ;  /* 0x0000000000037919 */ /* 0x000e220000002100 */
[----:B------:R-:W1:Y:S01]  /*0040*/  LDCU UR5, c[0x0][0x364] ;  /* 0x00006c80ff0577ac */ /* 0x000e620008000800 */
[----:B------:R-:W1:Y:S01]  /*0050*/  S2R R13, SR_CTAID.Y ;  /* 0x00000000000d7919 */ /* 0x000e620000002600 */
[----:B------:R-:W2:Y:S01]  /*0060*/  LDCU UR20, c[0x0][0x398] ;  /* 0x00007300ff1477ac */ /* 0x000ea20008000800 */
[----:B------:R-:W1:Y:S01]  /*0070*/  S2R R2, SR_TID.Y ;  /* 0x0000000000027919 */ /* 0x000e620000002200 */
[----:B0-----:R-:W-:Y:S02]  /*0080*/  IMAD R0, R0, UR4, R3 ;  /* 0x0000000400007c24 */ /* 0x001fe4000f8e0203 */
[----:B-1----:R-:W-:-:S05]  /*0090*/  IMAD R13, R13, UR5, R2 ;  /* 0x000000050d0d7c24 */ /* 0x002fca000f8e0202 */
[----:B------:R-:W-:-:S04]  /*00a0*/  VIMNMX R2, PT, PT, R0, R13, !PT ;  /* 0x0000000d00027248 */ /* 0x000fc80007fe0100 */
[----:B--2---:R-:W-:-:S13]  /*00b0*/  ISETP.GE.AND P0, PT, R2, UR20, PT ;  /* 0x0000001402007c0c */ /* 0x004fda000bf06270 */
[----:B------:R-:W-:Y:S05]  /*00c0*/  @P0 EXIT ;  /* 0x000000000000094d */ /* 0x000fea0003800000 */
[----:B------:R-:W-:Y:S01]  /*00d0*/  UISETP.GE.U32.AND UP0, UPT, UR20, 0x8, UPT ;  /* 0x000000081400788c */ /* 0x000fe2000bf06070 */
[----:B------:R-:W-:Y:S02]  /*00e0*/  HFMA2 R12, -RZ, RZ, 0, 0 ;  /* 0x00000000ff0c7431 */ /* 0x000fe400000001ff */
[----:B------:R-:W-:Y:S01]  /*00f0*/  IMAD R13, R13, UR20, RZ ;  /* 0x000000140d0d7c24 */ /* 0x000fe2000f8e02ff */
[----:B------:R-:W-:Y:S01]  /*0100*/  UMOV UR4, URZ ;  /* 0x000000ff00047c82 */ /* 0x000fe20008000000 */
[----:B------:R-:W0:Y:S04]  /*0110*/  LDCU.64 UR18, c[0x0][0x358] ;  /* 0x00006b00ff1277ac */ /* 0x000e280008000a00 */
[----:B------:R-:W-:Y:S05]  /*0120*/  BRA.U !UP0, `(.L_x_0) ;  /* 0x0000000508047547 */ /* 0x000fea000b800000 */
[----:B------:R-:W1:Y:S01]  /*0130*/  LDCU.128 UR24, c[0x0][0x380] ;  /* 0x00007000ff1877ac */ /* 0x000e620008000c00 */
[----:B------:R-:W-:Y:S02]  /*0140*/  MOV R12, RZ ;  /* 0x000000ff000c7202 */ /* 0x000fe40000000f00 */
[----:B------:R-:W-:Y:S01]  /*0150*/  MOV R14, R0 ;  /* 0x00000000000e7202 */ /* 0x000fe20000000f00 */
[----:B------:R-:W-:-:S04]  /*0160*/  ULOP3.LUT UR4, UR20, 0x7ffffff8, URZ, 0xc0, !UPT ;  /* 0x7ffffff814047892 */ /* 0x000fc8000f8ec0ff */
[----:B------:R-:W-:Y:S01]  /*0170*/  UIADD3 UR5, UPT, UPT, -UR4, URZ, URZ ;  /* 0x000000ff04057290 */ /* 0x000fe2000fffe1ff */
[----:B-1----:R-:W-:Y:S01]  /*0180*/  MOV R2, UR24 ;  /* 0x0000001800027c02 */ /* 0x002fe20008000f00 */
[----:B------:R-:W-:Y:S01]  /*0190*/  UIMAD.WIDE UR6, UR20, 0x8, UR26 ;  /* 0x00000008140678a5 */ /* 0x000fe2000f8e021a */
[----:B------:R-:W-:Y:S01]  /*01a0*/  MOV R3, UR25 ;  /* 0x0000001900037c02 */ /* 0x000fe20008000f00 */
[----:B------:R-:W-:Y:S02]  /*01b0*/  UIMAD.WIDE UR8, UR20, 0xc, UR26 ;  /* 0x0000000c140878a5 */ /* 0x000fe4000f8e021a */
[----:B------:R-:W-:Y:S01]  /*01c0*/  UIMAD.WIDE UR10, UR20, 0x10, UR26 ;  /* 0x00000010140a78a5 */ /* 0x000fe2000f8e021a */
[----:B------:R-:W-:Y:S01]  /*01d0*/  IMAD.WIDE.U32 R2, R13, 0x4, R2 ;  /* 0x000000040d027825 */ /* 0x000fe200078e0002 */
[----:B------:R-:W-:Y:S02]  /*01e0*/  UIMAD.WIDE UR12, UR20, 0x14, UR26 ;  /* 0x00000014140c78a5 */ /* 0x000fe4000f8e021a */
[----:B------:R-:W-:Y:S01]  /*01f0*/  UIMAD.WIDE UR14, UR20, 0x18, UR26 ;  /* 0x00000018140e78a5 */ /* 0x000fe2000f8e021a */
[----:B------:R-:W-:Y:S01]  /*0200*/  IADD3 R2, P0, PT, R2, 0x10, RZ ;  /* 0x0000001002027810 */ /* 0x000fe20007f1e0ff */
[----:B------:R-:W-:-:S03]  /*0210*/  UIMAD.WIDE UR16, UR20, 0x1c, UR26 ;  /* 0x0000001c141078a5 */ /* 0x000fc6000f8e021a */
[----:B------:R-:W-:-:S09]  /*0220*/  IADD3.X R3, PT, PT, RZ, R3, RZ, P0, !PT ;  /* 0x00000003ff037210 */ /* 0x000fd200007fe4ff */
.L_x_1:
[----:B------:R-:W-:Y:S01]  /*0230*/  UIMAD.WIDE UR22, UR20, 0x4, UR26 ;  /* 0x00000004141678a5 */ /* 0x000fe2000f8e021a */
[----:B------:R-:W-:Y:S02]  /*0240*/  IMAD.MOV.U32 R23, RZ, RZ, 0x4 ;  /* 0x00000004ff177424 */ /* 0x000fe400078e00ff */
[----:B------:R-:W-:Y:S01]  /*0250*/  HFMA2 R11, -RZ, RZ, 0, 2.384185791015625e-07 ;  /* 0x00000004ff0b7431 */ /* 0x000fe200000001ff */
[----:B------:R-:W-:Y:S01]  /*0260*/  MOV R25, 0x4 ;  /* 0x0000000400197802 */ /* 0x000fe20000000f00 */
[----:B0-----:R-:W2:Y:S01]  /*0270*/  LDG.E R21, desc[UR18][R2.64+-0x10] ;  /* 0xfffff01202157981 */ /* 0x001ea2000c1e1900 */
[C---:B------:R-:W-:Y:S01]  /*0280*/  IMAD.WIDE R22, R14.reuse, R23, UR26 ;  /* 0x0000001a0e167e25 */ /* 0x040fe2000f8e0217 */
[----:B------:R-:W-:Y:S02]  /*0290*/  MOV R8, UR22 ;  /* 0x0000001600087c02 */ /* 0x000fe40008000f00 */
[----:B------:R-:W-:Y:S01]  /*02a0*/  MOV R9, UR23 ;  /* 0x0000001700097c02 */ /* 0x000fe20008000f00 */
[----:B------:R-:W3:Y:S02]  /*02b0*/  LDG.E R19, desc[UR18][R2.64+-0xc] ;  /* 0xfffff41202137981 */ /* 0x000ee4000c1e1900 */
[----:B------:R-:W-:-:S02]  /*02c0*/  IMAD.WIDE R8, R14, 0x4, R8 ;  /* 0x000000040e087825 */ /* 0x000fc400078e0208 */
[----:B------:R-:W2:Y:S01]  /*02d0*/  LDG.E R22, desc[UR18][R22.64] ;  /* 0x0000001216167981 */ /* 0x000ea2000c1e1900 */
[----:B------:R-:W-:Y:S01]  /*02e0*/  MOV R5, 0x4 ;  /* 0x0000000400057802 */ /* 0x000fe20000000f00 */
[C---:B------:R-:W-:Y:S02]  /*02f0*/  IMAD.WIDE R24, R14.reuse, R25, UR6 ;  /* 0x000000060e187e25 */ /* 0x040fe4000f8e0219 */
[----:B------:R0:W3:Y:S02]  /*0300*/  LDG.E R20, desc[UR18][R8.64] ;  /* 0x0000001208147981 */ /* 0x0000e4000c1e1900 */
[----:B------:R-:W-:Y:S02]  /*0310*/  IMAD.WIDE R10, R14, R11, UR8 ;  /* 0x000000080e0a7e25 */ /* 0x000fe4000f8e020b */
[----:B------:R-:W4:Y:S04]  /*0320*/  LDG.E R18, desc[UR18][R24.64] ;  /* 0x0000001218127981 */ /* 0x000f28000c1e1900 */
[----:B------:R-:W4:Y:S01]  /*0330*/  LDG.E R17, desc[UR18][R2.64+-0x8] ;  /* 0xfffff81202117981 */ /* 0x000f22000c1e1900 */
[----:B0-----:R-:W-:-:S02]  /*0340*/  HFMA2 R9, -RZ, RZ, 0, 2.384185791015625e-07 ;  /* 0x00000004ff097431 */ /* 0x001fc400000001ff */
[----:B------:R-:W-:Y:S01]  /*0350*/  IMAD.MOV.U32 R7, RZ, RZ, 0x4 ;  /* 0x00000004ff077424 */ /* 0x000fe200078e00ff */
[----:B------:R0:W5:Y:S01]  /*0360*/  LDG.E R16, desc[UR18][R10.64] ;  /* 0x000000120a107981 */ /* 0x000162000c1e1900 */
[----:B------:R-:W-:-:S03]  /*0370*/  IMAD.WIDE R4, R14, R5, UR10 ;  /* 0x0000000a0e047e25 */ /* 0x000fc6000f8e0205 */
[----:B------:R-:W5:Y:S01]  /*0380*/  LDG.E R15, desc[UR18][R2.64+-0x4] ;  /* 0xfffffc12020f7981 */ /* 0x000f62000c1e1900 */
[C---:B------:R-:W-:Y:S01]  /*0390*/  IMAD.WIDE R6, R14.reuse, R7, UR12 ;  /* 0x0000000c0e067e25 */ /* 0x040fe2000f8e0207 */
[----:B------:R-:W-:Y:S02]  /*03a0*/  MOV R27, 0x4 ;  /* 0x00000004001b7802 */ /* 0x000fe40000000f00 */
[----:B------:R1:W5:Y:S01]  /*03b0*/  LDG.E R4, desc[UR18][R4.64] ;  /* 0x0000001204047981 */ /* 0x000362000c1e1900 */
[----:B------:R-:W-:-:S03]  /*03c0*/  IMAD.WIDE R8, R14, R9, UR14 ;  /* 0x0000000e0e087e25 */ /* 0x000fc6000f8e0209 */
[----:B------:R-:W5:Y:S01]  /*03d0*/  LDG.E R23, desc[UR18][R2.64] ;  /* 0x0000001202177981 */ /* 0x000f62000c1e1900 */
[----:B0-----:R-:W-:-:S03]  /*03e0*/  IMAD.WIDE R10, R14, R27, UR16 ;  /* 0x000000100e0a7e25 */ /* 0x001fc6000f8e021b */
[----:B------:R-:W5:Y:S04]  /*03f0*/  LDG.E R7, desc[UR18][R6.64] ;  /* 0x0000001206077981 */ /* 0x000f68000c1e1900 */
[----:B------:R-:W5:Y:S04]  /*0400*/  LDG.E R24, desc[UR18][R2.64+0x4] ;  /* 0x0000041202187981 */ /* 0x000f68000c1e1900 */
[----:B------:R-:W5:Y:S04]  /*0410*/  LDG.E R8, desc[UR18][R8.64] ;  /* 0x0000001208087981 */ /* 0x000f68000c1e1900 */
[----:B------:R-:W5:Y:S04]  /*0420*/  LDG.E R25, desc[UR18][R2.64+0x8] ;  /* 0x0000081202197981 */ /* 0x000f68000c1e1900 */
[----:B------:R-:W5:Y:S04]  /*0430*/  LDG.E R10, desc[UR18][R10.64] ;  /* 0x000000120a0a7981 */ /* 0x000f68000c1e1900 */
[----:B------:R0:W5:Y:S01]  /*0440*/  LDG.E R27, desc[UR18][R2.64+0xc] ;  /* 0x00000c12021b7981 */ /* 0x000162000c1e1900 */
[----:B------:R-:W-:-:S04]  /*0450*/  UIADD3 UR5, UPT, UPT, UR5, 0x8, URZ ;  /* 0x0000000805057890 */ /* 0x000fc8000fffe0ff */
[----:B------:R-:W-:Y:S01]  /*0460*/  UISETP.NE.AND UP0, UPT, UR5, URZ, UPT ;  /* 0x000000ff0500728c */ /* 0x000fe2000bf05270 */
[----:B-1----:R-:W-:Y:S02]  /*0470*/  MOV R5, UR20 ;  /* 0x0000001400057c02 */ /* 0x002fe40008000f00 */
[----:B0-----:R-:W-:Y:S02]  /*0480*/  IADD3 R2, P0, PT, R2, 0x20, RZ ;  /* 0x0000002002027810 */ /* 0x001fe40007f1e0ff */
[----:B------:R-:W-:Y:S02]  /*0490*/  LEA R14, R5, R14, 0x3 ;  /* 0x0000000e050e7211 */ /* 0x000fe400078e18ff */
[----:B------:R-:W-:Y:S01]  /*04a0*/  IADD3.X R3, PT, PT, RZ, R3, RZ, P0, !PT ;  /* 0x00000003ff037210 */ /* 0x000fe200007fe4ff */
[----:B--2---:R-:W-:-:S04]  /*04b0*/  FFMA R22, R21, R22, R12 ;  /* 0x0000001615167223 */ /* 0x004fc8000000000c */
[----:B---3--:R-:W-:-:S04]  /*04c0*/  FFMA R20, R19, R20, R22 ;  /* 0x0000001413147223 */ /* 0x008fc80000000016 */
[----:B----4-:R-:W-:-:S04]  /*04d0*/  FFMA R18, R17, R18, R20 ;  /* 0x0000001211127223 */ /* 0x010fc80000000014 */
[----:B-----5:R-:W-:-:S04]  /*04e0*/  FFMA R16, R15, R16, R18 ;  /* 0x000000100f107223 */ /* 0x020fc80000000012 */
[----:B------:R-:W-:-:S04]  /*04f0*/  FFMA R23, R23, R4, R16 ;  /* 0x0000000417177223 */ /* 0x000fc80000000010 */
[----:B------:R-:W-:-:S04]  /*0500*/  FFMA R24, R24, R7, R23 ;  /* 0x0000000718187223 */ /* 0x000fc80000000017 */
[----:B------:R-:W-:-:S04]  /*0510*/  FFMA R8, R25, R8, R24 ;  /* 0x0000000819087223 */ /* 0x000fc80000000018 */
[----:B------:R-:W-:Y:S01]  /*0520*/  FFMA R12, R27, R10, R8 ;  /* 0x0000000a1b0c7223 */ /* 0x000fe20000000008 */
[----:B------:R-:W-:Y:S06]  /*0530*/  BRA.U UP0, `(.L_x_1) ;  /* 0xfffffffd003c7547 */ /* 0x000fec000b83ffff */
.L_x_0:
[----:B------:R-:W-:-:S04]  /*0540*/  ULOP3.LUT UR6, UR20, 0x7, URZ, 0xc0, !UPT ;  /* 0x0000000714067892 */ /* 0x000fc8000f8ec0ff */
[----:B------:R-:W-:-:S09]  /*0550*/  UISETP.NE.AND UP0, UPT, UR6, URZ, UPT ;  /* 0x000000ff0600728c */ /* 0x000fd2000bf05270 */
[----:B------:R-:W-:Y:S05]  /*0560*/  BRA.U !UP0, `(.L_x_2) ;  /* 0x0000000508387547 */ /* 0x000fea000b800000 */
[----:B------:R-:W-:Y:S02]  /*0570*/  UISETP.GE.U32.AND UP0, UPT, UR6, 0x4, UPT ;  /* 0x000000040600788c */ /* 0x000fe4000bf06070 */
[----:B------:R-:W-:-:S04]  /*0580*/  ULOP3.LUT UR5, UR20, 0x3, URZ, 0xc0, !UPT ;  /* 0x0000000314057892 */ /* 0x000fc8000f8ec0ff */
[----:B------:R-:W-:-:S03]  /*0590*/  UISETP.NE.AND UP1, UPT, UR5, URZ, UPT ;  /* 0x000000ff0500728c */ /* 0x000fc6000bf25270 */
[----:B------:R-:W-:Y:S08]  /*05a0*/  BRA.U !UP0, `(.L_x_3) ;  /* 0x00000001087c7547 */ /* 0x000ff0000b800000 */
[----:B------:R-:W1:Y:S01]  /*05b0*/  LDC.64 R6, c[0x0][0x388] ;  /* 0x0000e200ff067b82 */ /* 0x000e620000000a00 */
[----:B------:R-:W2:Y:S01]  /*05c0*/  LDCU.64 UR6, c[0x0][0x380] ;  /* 0x00007000ff0677ac */ /* 0x000ea20008000a00 */
[----:B------:R-:W-:Y:S01]  /*05d0*/  IMAD.U32 R9, RZ, RZ, UR4 ;  /* 0x00000004ff097e24 */ /* 0x000fe2000f8e00ff */
[C---:B------:R-:W-:Y:S02]  /*05e0*/  IADD3 R3, PT, PT, R13.reuse, UR4, RZ ;  /* 0x000000040d037c10 */ /* 0x040fe4000fffe0ff */
[----:B------:R-:W-:Y:S01]  /*05f0*/  IADD3 R10, P0, PT, R13, UR4, RZ ;  /* 0x000000040d0a7c10 */ /* 0x000fe2000ff1e0ff */
[----:B------:R-:W-:Y:S01]  /*0600*/  IMAD R9, R9, UR20, R0 ;  /* 0x0000001409097c24 */ /* 0x000fe2000f8e0200 */
[----:B------:R-:W-:Y:S01]  /*0610*/  MOV R11, UR20 ;  /* 0x00000014000b7c02 */ /* 0x000fe20008000f00 */
[----:B------:R-:W3:Y:S01]  /*0620*/  LDC.64 R4, c[0x0][0x380] ;  /* 0x0000e000ff047b82 */ /* 0x000ee20000000a00 */
[----:B------:R-:W-:Y:S01]  /*0630*/  MOV R15, UR20 ;  /* 0x00000014000f7c02 */ /* 0x000fe20008000f00 */
[----:B-1----:R-:W-:Y:S01]  /*0640*/  IMAD.WIDE R6, R9, 0x4, R6 ;  /* 0x0000000409067825 */ /* 0x002fe200078e0206 */
[----:B------:R-:W-:-:S05]  /*0650*/  MOV R9, UR20 ;  /* 0x0000001400097c02 */ /* 0x000fca0008000f00 */
[----:B------:R-:W-:Y:S02]  /*0660*/  IMAD.WIDE R8, R9, 0x4, R6 ;  /* 0x0000000409087825 */ /* 0x000fe400078e0206 */
[----:B0-----:R-:W4:Y:S02]  /*0670*/  LDG.E R6, desc[UR18][R6.64] ;  /* 0x0000001206067981 */ /* 0x001f24000c1e1900 */
[----:B---3--:R-:W-:Y:S01]  /*0680*/  IMAD.WIDE.U32 R4, R3, 0x4, R4 ;  /* 0x0000000403047825 */ /* 0x008fe200078e0004 */
[----:B------:R-:W-:Y:S01]  /*0690*/  IADD3.X R3, PT, PT, RZ, RZ, RZ, P0, !PT ;  /* 0x000000ffff037210 */ /* 0x000fe200007fe4ff */
[----:B------:R-:W3:Y:S01]  /*06a0*/  LDG.E R17, desc[UR18][R8.64] ;  /* 0x0000001208117981 */ /* 0x000ee2000c1e1900 */
[----:B--2---:R-:W-:-:S03]  /*06b0*/  LEA R2, P0, R10, UR6, 0x2 ;  /* 0x000000060a027c11 */ /* 0x004fc6000f8010ff */
[----:B------:R-:W4:Y:S01]  /*06c0*/  LDG.E R5, desc[UR18][R4.64] ;  /* 0x0000001204057981 */ /* 0x000f22000c1e1900 */
[----:B------:R-:W-:Y:S01]  /*06d0*/  LEA.HI.X R3, R10, UR7, R3, 0x2, P0 ;  /* 0x000000070a037c11 */ /* 0x000fe200080f1403 */
[----:B------:R-:W-:-:S04]  /*06e0*/  IMAD.WIDE R10, R11, 0x4, R8 ;  /* 0x000000040b0a7825 */ /* 0x000fc800078e0208 */
[----:B------:R-:W3:Y:S01]  /*06f0*/  LDG.E R16, desc[UR18][R2.64+0x4] ;  /* 0x0000041202107981 */ /* 0x000ee2000c1e1900 */
[----:B------:R-:W-:-:S03]  /*0700*/  IMAD.WIDE R14, R15, 0x4, R10 ;  /* 0x000000040f0e7825 */ /* 0x000fc600078e020a */
[----:B------:R-:W2:Y:S04]  /*0710*/  LDG.E R19, desc[UR18][R10.64] ;  /* 0x000000120a137981 */ /* 0x000ea8000c1e1900 */
[----:B------:R-:W2:Y:S04]  /*0720*/  LDG.E R18, desc[UR18][R2.64+0x8] ;  /* 0x0000081202127981 */ /* 0x000ea8000c1e1900 */
[----:B------:R-:W5:Y:S04]  /*0730*/  LDG.E R20, desc[UR18][R2.64+0xc] ;  /* 0x00000c1202147981 */ /* 0x000f68000c1e1900 */
[----:B------:R-:W5:Y:S01]  /*0740*/  LDG.E R14, desc[UR18][R14.64] ;  /* 0x000000120e0e7981 */ /* 0x000f62000c1e1900 */
[----:B------:R-:W-:Y:S01]  /*0750*/  UIADD3 UR4, UPT, UPT, UR4, 0x4, URZ ;  /* 0x0000000404047890 */ /* 0x000fe2000fffe0ff */
[----:B----4-:R-:W-:-:S04]  /*0760*/  FFMA R5, R5, R6, R12 ;  /* 0x0000000605057223 */ /* 0x010fc8000000000c */
[----:B---3--:R-:W-:-:S04]  /*0770*/  FFMA R5, R16, R17, R5 ;  /* 0x0000001110057223 */ /* 0x008fc80000000005 */
[----:B--2---:R-:W-:-:S04]  /*0780*/  FFMA R5, R18, R19, R5 ;  /* 0x0000001312057223 */ /* 0x004fc80000000005 */
[----:B-----5:R-:W-:-:S07]  /*0790*/  FFMA R12, R20, R14, R5 ;  /* 0x0000000e140c7223 */ /* 0x020fce0000000005 */
.L_x_3:
[----:B------:R-:W-:Y:S05]  /*07a0*/  BRA.U !UP1, `(.L_x_2) ;  /* 0x0000000109a87547 */ /* 0x000fea000b800000 */
[----:B------:R-:W-:Y:S01]  /*07b0*/  UISETP.NE.AND UP0, UPT, UR5, 0x1, UPT ;  /* 0x000000010500788c */ /* 0x000fe2000bf05270 */
[----:B------:R-:W-:Y:S01]  /*07c0*/  MOV R7, UR4 ;  /* 0x0000000400077c02 */ /* 0x000fe20008000f00 */
[----:B------:R-:W-:Y:S02]  /*07d0*/  ULOP3.LUT UR5, UR20, 0x1, URZ, 0xc0, !UPT ;  /* 0x0000000114057892 */ /* 0x000fe4000f8ec0ff */
[----:B------:R-:W-:Y:S02]  /*07e0*/  MOV R15, UR20 ;  /* 0x00000014000f7c02 */ /* 0x000fe40008000f00 */
[----:B------:R-:W-:Y:S01]  /*07f0*/  UISETP.NE.U32.AND UP1, UPT, UR5, 0x1, UPT ;  /* 0x000000010500788c */ /* 0x000fe2000bf25070 */
[----:B------:R-:W-:-:S04]  /*0800*/  PLOP3.LUT P1, PT, PT, PT, UP0, 0x80, 0x8 ;  /* 0x000000000008781c */ /* 0x000fc80003f2f008 */
[----:B------:R-:W1:Y:S01]  /*0810*/  @UP0 LDCU.128 UR8, c[0x0][0x380] ;  /* 0x00007000ff0807ac */ /* 0x000e620008000c00 */
[----:B------:R-:W-:Y:S01]  /*0820*/  PLOP3.LUT P0, PT, PT, PT, UP1, 0x80, 0x8 ;  /* 0x000000000008781c */ /* 0x000fe20003f0f018 */
[----:B------:R-:W2:Y:S04]  /*0830*/  @UP0 LDCU.64 UR6, c[0x0][0x380] ;  /* 0x00007000ff0607ac */ /* 0x000ea80008000a00 */
[----:B------:R-:W3:Y:S03]  /*0840*/  @!UP1 LDCU.128 UR12, c[0x0][0x380] ;  /* 0x00007000ff0c97ac */ /* 0x000ee60008000c00 */
[C---:B------:R-:W-:Y:S02]  /*0850*/  @P1 IADD3 R3, PT, PT, R13.reuse, UR4, RZ ;  /* 0x000000040d031c10 */ /* 0x040fe4000fffe0ff */
[----:B------:R-:W-:Y:S01]  /*0860*/  @P1 IADD3 R6, P2, PT, R13, UR4, RZ ;  /* 0x000000040d061c10 */ /* 0x000fe2000ff5e0ff */
[----:B------:R-:W-:Y:S01]  /*0870*/  @UP0 UIADD3 UR4, UPT, UPT, UR4, 0x2, URZ ;  /* 0x0000000204040890 */ /* 0x000fe2000fffe0ff */
[----:B-1----:R-:W-:Y:S01]  /*0880*/  MOV R11, UR9 ;  /* 0x00000009000b7c02 */ /* 0x002fe20008000f00 */
[----:B------:R-:W-:Y:S01]  /*0890*/  IMAD.U32 R10, RZ, RZ, UR8 ;  /* 0x00000008ff0a7e24 */ /* 0x000fe2000f8e00ff */
[----:B------:R-:W-:-:S02]  /*08a0*/  MOV R4, UR10 ;  /* 0x0000000a00047c02 */ /* 0x000fc40008000f00 */
[----:B------:R-:W-:Y:S01]  /*08b0*/  MOV R5, UR11 ;  /* 0x0000000b00057c02 */ /* 0x000fe20008000f00 */
[----:B------:R-:W-:-:S04]  /*08c0*/  @P1 IMAD.WIDE.U32 R10, R3, 0x4, R10 ;  /* 0x00000004030a1825 */ /* 0x000fc800078e000a */
[----:B------:R-:W-:Y:S01]  /*08d0*/  @P1 IMAD R3, R7, UR20, R0 ;  /* 0x0000001407031c24 */ /* 0x000fe2000f8e0200 */
[----:B------:R-:W-:Y:S01]  /*08e0*/  @P1 IADD3.X R7, PT, PT, RZ, RZ, RZ, P2, !PT ;  /* 0x000000ffff071210 */ /* 0x000fe200017fe4ff */
[----:B------:R-:W-:Y:S01]  /*08f0*/  IMAD.U32 R19, RZ, RZ, UR4 ;  /* 0x00000004ff137e24 */ /* 0x000fe2000f8e00ff */
[C---:B--2---:R-:W-:Y:S01]  /*0900*/  @P1 LEA R2, P2, R6.reuse, UR6, 0x2 ;  /* 0x0000000606021c11 */ /* 0x044fe2000f8410ff */
[----:B------:R-:W-:Y:S01]  /*0910*/  @P1 IMAD.WIDE R4, R3, 0x4, R4 ;  /* 0x0000000403041825 */ /* 0x000fe200078e0204 */
[----:B------:R-:W-:Y:S01]  /*0920*/  @!P0 IADD3 R17, PT, PT, R13, UR4, RZ ;  /* 0x000000040d118c10 */ /* 0x000fe2000fffe0ff */
[----:B0-----:R-:W2:Y:S01]  /*0930*/  @P1 LDG.E R11, desc[UR18][R10.64] ;  /* 0x000000120a0b1981 */ /* 0x001ea2000c1e1900 */
[----:B------:R-:W-:Y:S01]  /*0940*/  @P1 LEA.HI.X R3, R6, UR7, R7, 0x2, P2 ;  /* 0x0000000706031c11 */ /* 0x000fe200090f1407 */
[----:B------:R-:W-:Y:S01]  /*0950*/  @!P0 IMAD R19, R19, UR20, R0 ;  /* 0x0000001413138c24 */ /* 0x000fe2000f8e0200 */
[----:B---3--:R-:W-:Y:S01]  /*0960*/  MOV R6, UR12 ;  /* 0x0000000c00067c02 */ /* 0x008fe20008000f00 */
[----:B------:R-:W-:Y:S01]  /*0970*/  @P1 IMAD.WIDE R14, R15, 0x4, R4 ;  /* 0x000000040f0e1825 */ /* 0x000fe200078e0204 */
[----:B------:R-:W-:Y:S01]  /*0980*/  MOV R7, UR13 ;  /* 0x0000000d00077c02 */ /* 0x000fe20008000f00 */
[----:B------:R-:W2:Y:S01]  /*0990*/  @P1 LDG.E R4, desc[UR18][R4.64] ;  /* 0x0000001204041981 */ /* 0x000ea2000c1e1900 */
[----:B------:R-:W-:-:S02]  /*09a0*/  MOV R8, UR14 ;  /* 0x0000000e00087c02 */ /* 0x000fc40008000f00 */
[----:B------:R-:W-:Y:S01]  /*09b0*/  MOV R9, UR15 ;  /* 0x0000000f00097c02 */ /* 0x000fe20008000f00 */
[----:B------:R-:W-:Y:S01]  /*09c0*/  @!P0 IMAD.WIDE.U32 R6, R17, 0x4, R6 ;  /* 0x0000000411068825 */ /* 0x000fe200078e0006 */
[----:B------:R-:W3:Y:S03]  /*09d0*/  @P1 LDG.E R14, desc[UR18][R14.64] ;  /* 0x000000120e0e1981 */ /* 0x000ee6000c1e1900 */
[----:B------:R-:W-:Y:S01]  /*09e0*/  @!P0 IMAD.WIDE R8, R19, 0x4, R8 ;  /* 0x0000000413088825 */ /* 0x000fe200078e0208 */
[----:B------:R-:W3:Y:S04]  /*09f0*/  @P1 LDG.E R2, desc[UR18][R2.64+0x4] ;  /* 0x0000041202021981 */ /* 0x000ee8000c1e1900 */
[----:B------:R-:W4:Y:S04]  /*0a00*/  @!P0 LDG.E R7, desc[UR18][R6.64] ;  /* 0x0000001206078981 */ /* 0x000f28000c1e1900 */
[----:B------:R-:W4:Y:S01]  /*0a10*/  @!P0 LDG.E R8, desc[UR18][R8.64] ;  /* 0x0000001208088981 */ /* 0x000f22000c1e1900 */
[----:B--2---:R-:W-:-:S04]  /*0a20*/  @P1 FFMA R11, R11, R4, R12 ;  /* 0x000000040b0b1223 */ /* 0x004fc8000000000c */
[----:B---3--:R-:W-:-:S04]  /*0a30*/  @P1 FFMA R12, R2, R14, R11 ;  /* 0x0000000e020c1223 */ /* 0x008fc8000000000b */
[----:B----4-:R-:W-:-:S07]  /*0a40*/  @!P0 FFMA R12, R7, R8, R12 ;  /* 0x00000008070c8223 */ /* 0x010fce000000000c */
.L_x_2:
[----:B------:R-:W1:Y:S01]  /*0a50*/  LDC.64 R2, c[0x0][0x390] ;  /* 0x0000e400ff027b82 */ /* 0x000e620000000a00 */
[----:B------:R-:W-:-:S05]  /*0a60*/  IADD3 R13, PT, PT, R0, R13, RZ ;  /* 0x0000000d000d7210 */ /* 0x000fca0007ffe0ff */
[----:B-1----:R-:W-:-:S05]  /*0a70*/  IMAD.WIDE R2, R13, 0x4, R2 ;  /* 0x000000040d027825 */ /* 0x002fca00078e0202 */
[----:B0-----:R-:W-:Y:S01]  /*0a80*/  STG.E desc[UR18][R2.64], R12 ;  /* 0x0000000c02007986 */ /* 0x001fe2000c101912 */
[----:B------:R-:W-:Y:S05]  /*0a90*/  EXIT ;  /* 0x000000000000794d */ /* 0x000fea0003800000 */
.L_x_4:
[----:B------:R-:W-:-:S00]  /*0aa0*/  BRA `(.L_x_4) ;  /* 0xfffffffc00fc7947 */ /* 0x000fc0000383ffff */
[----:B------:R-:W-:-:S00]  /*0ab0*/  NOP ;  /* 0x0000000000007918 */ /* 0x000fc00000000000 */
        /* <DEDUP_REMOVED lines=12> */
.L_x_5:


//--------------------- .nv.shared.reserved.0     --------------------------
	.section	.nv.shared.reserved.0,"aw",@nobits
	.weak		__nv_reservedSMEM_offset_0_alias
	.size		__nv_reservedSMEM_offset_0_alias, 0, 64
	.other		__nv_reservedSMEM_offset_0_alias,@"STO_CUDA_RESERVED_SHARED STV_DEFAULT"
__nv_reservedSMEM_offset_0_alias:
	.zero		0
	.zero		64


//--------------------- .nv.constant0._Z10matrixMultPfS_S_i --------------------------
	.section	.nv.constant0._Z10matrixMultPfS_S_i,"a",@progbits
	.sectionflags	@""
	.align	4
.nv.constant0._Z10matrixMultPfS_S_i:
	.zero		924


//--------------------- SYMBOLS --------------------------

	.type		.nv.reservedSmem.offset0,@object
	.size		.nv.reservedSmem.offset0,0x4
